//
// Generated by NVIDIA NVVM Compiler
//
// Compiler Build ID: CL-36424714
// Cuda compilation tools, release 13.0, V13.0.88
// Based on NVVM 20.0.0
//

.version 9.0
.target sm_100
.address_size 64

	// .globl	_Z34composite_png_over_decklink_kernelPKhS0_Phiiiiihhhf

.visible .entry _Z34composite_png_over_decklink_kernelPKhS0_Phiiiiihhhf(
	.param .u64 .ptr .align 1 _Z34composite_png_over_decklink_kernelPKhS0_Phiiiiihhhf_param_0,
	.param .u64 .ptr .align 1 _Z34composite_png_over_decklink_kernelPKhS0_Phiiiiihhhf_param_1,
	.param .u64 .ptr .align 1 _Z34composite_png_over_decklink_kernelPKhS0_Phiiiiihhhf_param_2,
	.param .u32 _Z34composite_png_over_decklink_kernelPKhS0_Phiiiiihhhf_param_3,
	.param .u32 _Z34composite_png_over_decklink_kernelPKhS0_Phiiiiihhhf_param_4,
	.param .u32 _Z34composite_png_over_decklink_kernelPKhS0_Phiiiiihhhf_param_5,
	.param .u32 _Z34composite_png_over_decklink_kernelPKhS0_Phiiiiihhhf_param_6,
	.param .u32 _Z34composite_png_over_decklink_kernelPKhS0_Phiiiiihhhf_param_7,
	.param .u8 _Z34composite_png_over_decklink_kernelPKhS0_Phiiiiihhhf_param_8,
	.param .u8 _Z34composite_png_over_decklink_kernelPKhS0_Phiiiiihhhf_param_9,
	.param .u8 _Z34composite_png_over_decklink_kernelPKhS0_Phiiiiihhhf_param_10,
	.param .f32 _Z34composite_png_over_decklink_kernelPKhS0_Phiiiiihhhf_param_11
)
{
	.reg .pred 	%p<8>;
	.reg .b16 	%rs<25>;
	.reg .b32 	%r<34>;
	.reg .b32 	%f<66>;
	.reg .b64 	%rd<15>;

	ld.param.u64 	%rd2, [_Z34composite_png_over_decklink_kernelPKhS0_Phiiiiihhhf_param_0];
	ld.param.u64 	%rd3, [_Z34composite_png_over_decklink_kernelPKhS0_Phiiiiihhhf_param_1];
	ld.param.u64 	%rd4, [_Z34composite_png_over_decklink_kernelPKhS0_Phiiiiihhhf_param_2];
	ld.param.u32 	%r8, [_Z34composite_png_over_decklink_kernelPKhS0_Phiiiiihhhf_param_3];
	ld.param.u32 	%r9, [_Z34composite_png_over_decklink_kernelPKhS0_Phiiiiihhhf_param_4];
	ld.param.u32 	%r5, [_Z34composite_png_over_decklink_kernelPKhS0_Phiiiiihhhf_param_5];
	ld.param.u32 	%r6, [_Z34composite_png_over_decklink_kernelPKhS0_Phiiiiihhhf_param_6];
	ld.param.u32 	%r7, [_Z34composite_png_over_decklink_kernelPKhS0_Phiiiiihhhf_param_7];
	ld.param.u8 	%rs3, [_Z34composite_png_over_decklink_kernelPKhS0_Phiiiiihhhf_param_8];
	ld.param.u8 	%rs4, [_Z34composite_png_over_decklink_kernelPKhS0_Phiiiiihhhf_param_9];
	ld.param.u8 	%rs5, [_Z34composite_png_over_decklink_kernelPKhS0_Phiiiiihhhf_param_10];
	ld.param.f32 	%f9, [_Z34composite_png_over_decklink_kernelPKhS0_Phiiiiihhhf_param_11];
	mov.u32 	%r11, %ctaid.x;
	mov.u32 	%r12, %ntid.x;
	mov.u32 	%r13, %tid.x;
	mad.lo.s32 	%r1, %r11, %r12, %r13;
	mov.u32 	%r14, %ctaid.y;
	mov.u32 	%r15, %ntid.y;
	mov.u32 	%r16, %tid.y;
	mad.lo.s32 	%r17, %r14, %r15, %r16;
	setp.ge.s32 	%p1, %r1, %r8;
	setp.ge.s32 	%p2, %r17, %r9;
	or.pred  	%p3, %p1, %p2;
	@%p3 bra 	$L__BB0_6;
	cvta.to.global.u64 	%rd5, %rd2;
	cvta.to.global.u64 	%rd6, %rd3;
	shr.u32 	%r18, %r1, 31;
	add.s32 	%r19, %r1, %r18;
	and.b32  	%r20, %r19, 2147483646;
	sub.s32 	%r21, %r1, %r20;
	shl.b32 	%r22, %r19, 1;
	and.b32  	%r23, %r22, -4;
	mad.lo.s32 	%r24, %r5, %r17, %r23;
	cvt.s64.s32 	%rd7, %r24;
	add.s64 	%rd8, %rd5, %rd7;
	ld.global.nc.u8 	%rs6, [%rd8];
	cvt.u16.u8 	%rs7, %rs6;
	shl.b32 	%r25, %r21, 1;
	or.b32  	%r26, %r25, 1;
	cvt.s64.s32 	%rd9, %r26;
	add.s64 	%rd10, %rd8, %rd9;
	ld.global.nc.u8 	%rs8, [%rd10];
	cvt.u16.u8 	%rs9, %rs8;
	ld.global.nc.u8 	%rs10, [%rd8+2];
	cvt.u16.u8 	%rs11, %rs10;
	cvt.rn.f32.u16 	%f11, %rs9;
	add.f32 	%f12, %f11, 0fC1800000;
	div.rn.f32 	%f13, %f12, 0f435B0000;
	cvt.rn.f32.u16 	%f14, %rs7;
	add.f32 	%f15, %f14, 0fC3000000;
	div.rn.f32 	%f16, %f15, 0f43600000;
	cvt.rn.f32.u16 	%f17, %rs11;
	add.f32 	%f18, %f17, 0fC3000000;
	div.rn.f32 	%f19, %f18, 0f43600000;
	fma.rn.f32 	%f20, %f19, 0f3FB374BC, %f13;
	fma.rn.f32 	%f21, %f16, 0fBEB020C5, %f13;
	fma.rn.f32 	%f22, %f19, 0fBF36C8B4, %f21;
	fma.rn.f32 	%f23, %f16, 0f3FE2D0E5, %f13;
	max.f32 	%f24, %f20, 0f00000000;
	min.f32 	%f25, %f24, 0f3F800000;
	mul.f32 	%f26, %f25, 0f437F0000;
	max.f32 	%f27, %f26, 0f00000000;
	min.f32 	%f28, %f27, 0f437F0000;
	cvt.rzi.u32.f32 	%r27, %f28;
	cvt.u16.u32 	%rs1, %r27;
	max.f32 	%f29, %f22, 0f00000000;
	min.f32 	%f30, %f29, 0f3F800000;
	mul.f32 	%f31, %f30, 0f437F0000;
	max.f32 	%f32, %f31, 0f00000000;
	min.f32 	%f33, %f32, 0f437F0000;
	cvt.rzi.u32.f32 	%r28, %f33;
	cvt.u16.u32 	%rs2, %r28;
	max.f32 	%f34, %f23, 0f00000000;
	min.f32 	%f35, %f34, 0f3F800000;
	mul.f32 	%f36, %f35, 0f437F0000;
	max.f32 	%f37, %f36, 0f00000000;
	min.f32 	%f38, %f37, 0f437F0000;
	cvt.rzi.u32.f32 	%r3, %f38;
	shl.b32 	%r4, %r1, 2;
	mad.lo.s32 	%r29, %r6, %r17, %r4;
	cvt.s64.s32 	%rd11, %r29;
	add.s64 	%rd1, %rd6, %rd11;
	ld.global.nc.u8 	%rs12, [%rd1];
	cvt.u16.u8 	%rs13, %rs12;
	ld.global.nc.u8 	%rs14, [%rd1+1];
	cvt.u16.u8 	%rs15, %rs14;
	ld.global.nc.u8 	%rs16, [%rd1+2];
	cvt.u16.u8 	%rs17, %rs16;
	cvt.rn.f32.u16 	%f1, %rs17;
	cvt.rn.f32.u16 	%f39, %rs3;
	sub.f32 	%f40, %f1, %f39;
	cvt.rn.f32.u16 	%f2, %rs15;
	cvt.rn.f32.u16 	%f41, %rs4;
	sub.f32 	%f42, %f2, %f41;
	cvt.rn.f32.u16 	%f3, %rs13;
	cvt.rn.f32.u16 	%f43, %rs5;
	sub.f32 	%f44, %f3, %f43;
	mul.f32 	%f45, %f40, %f40;
	fma.rn.f32 	%f46, %f42, %f42, %f45;
	fma.rn.f32 	%f47, %f44, %f44, %f46;
	sqrt.rn.f32 	%f48, %f47;
	div.rn.f32 	%f4, %f48, 0f43DCD5C3;
	setp.lt.f32 	%p4, %f4, %f9;
	mov.f32 	%f65, 0f00000000;
	@%p4 bra 	$L__BB0_3;
	ld.global.nc.u8 	%rs18, [%rd1+3];
	cvt.u16.u8 	%rs19, %rs18;
	cvt.rn.f32.u16 	%f49, %rs19;
	div.rn.f32 	%f65, %f49, 0f437F0000;
$L__BB0_3:
	setp.ltu.f32 	%p5, %f4, %f9;
	add.f32 	%f50, %f9, 0f3D4CCCCD;
	setp.geu.f32 	%p6, %f4, %f50;
	or.pred  	%p7, %p5, %p6;
	@%p7 bra 	$L__BB0_5;
	sub.f32 	%f51, %f4, %f9;
	div.rn.f32 	%f52, %f51, 0f3D4CCCCD;
	mul.f32 	%f65, %f52, %f65;
$L__BB0_5:
	mov.f32 	%f53, 0f3F800000;
	sub.f32 	%f54, %f53, %f65;
	mad.lo.s32 	%r30, %r7, %r17, %r4;
	cvt.u16.u32 	%rs20, %r3;
	and.b16  	%rs21, %rs20, 255;
	cvt.rn.f32.u16 	%f55, %rs21;
	mul.f32 	%f56, %f54, %f55;
	fma.rn.f32 	%f57, %f65, %f3, %f56;
	cvt.rzi.u32.f32 	%r31, %f57;
	cvt.s64.s32 	%rd12, %r30;
	cvta.to.global.u64 	%rd13, %rd4;
	add.s64 	%rd14, %rd13, %rd12;
	st.global.u8 	[%rd14], %r31;
	and.b16  	%rs22, %rs2, 255;
	cvt.rn.f32.u16 	%f58, %rs22;
	mul.f32 	%f59, %f54, %f58;
	fma.rn.f32 	%f60, %f65, %f2, %f59;
	cvt.rzi.u32.f32 	%r32, %f60;
	st.global.u8 	[%rd14+1], %r32;
	and.b16  	%rs23, %rs1, 255;
	cvt.rn.f32.u16 	%f61, %rs23;
	mul.f32 	%f62, %f54, %f61;
	fma.rn.f32 	%f63, %f65, %f1, %f62;
	cvt.rzi.u32.f32 	%r33, %f63;
	st.global.u8 	[%rd14+2], %r33;
	mov.b16 	%rs24, 255;
	st.global.u8 	[%rd14+3], %rs24;
$L__BB0_6:
	ret;

}


// ===== COMPILED SASS (sm_100) =====

	.target	sm_100

	.elftype	@"ET_EXEC"


//--------------------- .note.nv.tkinfo           --------------------------
	.section	.note.nv.tkinfo,"",@"SHT_NOTE"
	.sectionflags	@"SHF_NOTE_NV_TKINFO"
	.tkinfo
        /*0018*/ 	.word	0x00000002
        /*0030*/ 	.string	""
        /*0030*/ 	.string	"ptxas"
        /*0030*/ 	.string	"Cuda compilation tools, release 13.0, V13.0.88"
        /*0030*/ 	.string	"Build cuda_13.0.r13.0/compiler.36424714_0"
        /*0030*/ 	.string	"-arch sm_100 -m 64 "



//--------------------- .note.nv.cuinfo           --------------------------
	.section	.note.nv.cuinfo,"",@"SHT_NOTE"
	.sectionflags	@"SHF_NOTE_NV_CUINFO"
        /*0018*/ 	.short	0x0002
        /*001a*/ 	.short	0x0064
        /*001c*/ 	.short	0x0082
	.zero		2


//--------------------- .nv.info                  --------------------------
	.section	.nv.info,"",@"SHT_CUDA_INFO"
	.align	4


	//----- nvinfo : EIATTR_REGCOUNT
	.align		4
        /*0000*/ 	.byte	0x04, 0x2f
        /*0002*/ 	.short	(.L_1 - .L_0)
	.align		4
.L_0:
        /*0004*/ 	.word	index@(_Z34composite_png_over_decklink_kernelPKhS0_Phiiiiihhhf)
        /*0008*/ 	.word	0x00000019


	//----- nvinfo : EIATTR_FRAME_SIZE
	.align		4
.L_1:
        /*000c*/ 	.byte	0x04, 0x11
        /*000e*/ 	.short	(.L_3 - .L_2)
	.align		4
.L_2:
        /*0010*/ 	.word	index@($__internal_1_$__cuda_sm3x_div_rn_noftz_f32_slowpath)
        /*0014*/ 	.word	0x00000000


	//----- nvinfo : EIATTR_FRAME_SIZE
	.align		4
.L_3:
        /*0018*/ 	.byte	0x04, 0x11
        /*001a*/ 	.short	(.L_5 - .L_4)
	.align		4
.L_4:
        /*001c*/ 	.word	index@($__internal_0_$__cuda_sm20_sqrt_rn_f32_slowpath)
        /*0020*/ 	.word	0x00000000


	//----- nvinfo : EIATTR_FRAME_SIZE
	.align		4
.L_5:
        /*0024*/ 	.byte	0x04, 0x11
        /*0026*/ 	.short	(.L_7 - .L_6)
	.align		4
.L_6:
        /*0028*/ 	.word	index@(_Z34composite_png_over_decklink_kernelPKhS0_Phiiiiihhhf)
        /*002c*/ 	.word	0x00000000


	//----- nvinfo : EIATTR_MIN_STACK_SIZE
	.align		4
.L_7:
        /*0030*/ 	.byte	0x04, 0x12
        /*0032*/ 	.short	(.L_9 - .L_8)
	.align		4
.L_8:
        /*0034*/ 	.word	index@(_Z34composite_png_over_decklink_kernelPKhS0_Phiiiiihhhf)
        /*0038*/ 	.word	0x00000000
.L_9:


//--------------------- .nv.compat                --------------------------
	.section	.nv.compat,"",@"SHT_CUDA_COMPAT_INFO"
	.align	4
        /*0000*/ 	.byte	0x02, 0x09, 0x00, 0x00, 0x02, 0x02, 0x01, 0x00, 0x02, 0x05, 0x05, 0x00, 0x03, 0x07, 0x01, 0x01
        /*0010*/ 	.byte	0x02, 0x03, 0x00, 0x00, 0x02, 0x06, 0x01, 0x00, 0x04, 0x0b, 0x08, 0x00, 0x01, 0x00, 0x00, 0x00
        /*0020*/ 	.byte	0x00, 0x00, 0x00, 0x00


//--------------------- .nv.info._Z34composite_png_over_decklink_kernelPKhS0_Phiiiiihhhf --------------------------
	.section	.nv.info._Z34composite_png_over_decklink_kernelPKhS0_Phiiiiihhhf,"",@"SHT_CUDA_INFO"
	.sectionflags	@""
	.align	4


	//----- nvinfo : EIATTR_CUDA_API_VERSION
	.align		4
        /*0000*/ 	.byte	0x04, 0x37
        /*0002*/ 	.short	(.L_11 - .L_10)
.L_10:
        /*0004*/ 	.word	0x00000082


	//----- nvinfo : EIATTR_KPARAM_INFO
	.align		4
.L_11:
        /*0008*/ 	.byte	0x04, 0x17
        /*000a*/ 	.short	(.L_13 - .L_12)
.L_12:
        /*000c*/ 	.word	0x00000000
        /*0010*/ 	.short	0x000b
        /*0012*/ 	.short	0x0030
        /*0014*/ 	.byte	0x00, 0xf0, 0x11, 0x00


	//----- nvinfo : EIATTR_KPARAM_INFO
	.align		4
.L_13:
        /*0018*/ 	.byte	0x04, 0x17
        /*001a*/ 	.short	(.L_15 - .L_14)
.L_14:
        /*001c*/ 	.word	0x00000000
        /*0020*/ 	.short	0x000a
        /*0022*/ 	.short	0x002e
        /*0024*/ 	.byte	0x00, 0xf0, 0x05, 0x00


	//----- nvinfo : EIATTR_KPARAM_INFO
	.align		4
.L_15:
        /*0028*/ 	.byte	0x04, 0x17
        /*002a*/ 	.short	(.L_17 - .L_16)
.L_16:
        /*002c*/ 	.word	0x00000000
        /*0030*/ 	.short	0x0009
        /*0032*/ 	.short	0x002d
        /*0034*/ 	.byte	0x00, 0xf0, 0x05, 0x00


	//----- nvinfo : EIATTR_KPARAM_INFO
	.align		4
.L_17:
        /*0038*/ 	.byte	0x04, 0x17
        /*003a*/ 	.short	(.L_19 - .L_18)
.L_18:
        /*003c*/ 	.word	0x00000000
        /*0040*/ 	.short	0x0008
        /*0042*/ 	.short	0x002c
        /*0044*/ 	.byte	0x00, 0xf0, 0x05, 0x00


	//----- nvinfo : EIATTR_KPARAM_INFO
	.align		4
.L_19:
        /*0048*/ 	.byte	0x04, 0x17
        /*004a*/ 	.short	(.L_21 - .L_20)
.L_20:
        /*004c*/ 	.word	0x00000000
        /*0050*/ 	.short	0x0007
        /*0052*/ 	.short	0x0028
        /*0054*/ 	.byte	0x00, 0xf0, 0x11, 0x00


	//----- nvinfo : EIATTR_KPARAM_INFO
	.align		4
.L_21:
        /*0058*/ 	.byte	0x04, 0x17
        /*005a*/ 	.short	(.L_23 - .L_22)
.L_22:
        /*005c*/ 	.word	0x00000000
        /*0060*/ 	.short	0x0006
        /*0062*/ 	.short	0x0024
        /*0064*/ 	.byte	0x00, 0xf0, 0x11, 0x00


	//----- nvinfo : EIATTR_KPARAM_INFO
	.align		4
.L_23:
        /*0068*/ 	.byte	0x04, 0x17
        /*006a*/ 	.short	(.L_25 - .L_24)
.L_24:
        /*006c*/ 	.word	0x00000000
        /*0070*/ 	.short	0x0005
        /*0072*/ 	.short	0x0020
        /*0074*/ 	.byte	0x00, 0xf0, 0x11, 0x00


	//----- nvinfo : EIATTR_KPARAM_INFO
	.align		4
.L_25:
        /*0078*/ 	.byte	0x04, 0x17
        /*007a*/ 	.short	(.L_27 - .L_26)
.L_26:
        /*007c*/ 	.word	0x00000000
        /*0080*/ 	.short	0x0004
        /*0082*/ 	.short	0x001c
        /*0084*/ 	.byte	0x00, 0xf0, 0x11, 0x00


	//----- nvinfo : EIATTR_KPARAM_INFO
	.align		4
.L_27:
        /*0088*/ 	.byte	0x04, 0x17
        /*008a*/ 	.short	(.L_29 - .L_28)
.L_28:
        /*008c*/ 	.word	0x00000000
        /*0090*/ 	.short	0x0003
        /*0092*/ 	.short	0x0018
        /*0094*/ 	.byte	0x00, 0xf0, 0x11, 0x00


	//----- nvinfo : EIATTR_KPARAM_INFO
	.align		4
.L_29:
        /*0098*/ 	.byte	0x04, 0x17
        /*009a*/ 	.short	(.L_31 - .L_30)
.L_30:
        /*009c*/ 	.word	0x00000000
        /*00a0*/ 	.short	0x0002
        /*00a2*/ 	.short	0x0010
        /*00a4*/ 	.byte	0x00, 0xf5, 0x21, 0x00


	//----- nvinfo : EIATTR_KPARAM_INFO
	.align		4
.L_31:
        /*00a8*/ 	.byte	0x04, 0x17
        /*00aa*/ 	.short	(.L_33 - .L_32)
.L_32:
        /*00ac*/ 	.word	0x00000000
        /*00b0*/ 	.short	0x0001
        /*00b2*/ 	.short	0x0008
        /*00b4*/ 	.byte	0x00, 0xf5, 0x21, 0x00


	//----- nvinfo : EIATTR_KPARAM_INFO
	.align		4
.L_33:
        /*00b8*/ 	.byte	0x04, 0x17
        /*00ba*/ 	.short	(.L_35 - .L_34)
.L_34:
        /*00bc*/ 	.word	0x00000000
        /*00c0*/ 	.short	0x0000
        /*00c2*/ 	.short	0x0000
        /*00c4*/ 	.byte	0x00, 0xf5, 0x21, 0x00


	//----- nvinfo : EIATTR_SPARSE_MMA_MASK
	.align		4
.L_35:
        /*00c8*/ 	.byte	0x03, 0x50
        /*00ca*/ 	.short	0x0000


	//----- nvinfo : EIATTR_MAXREG_COUNT
	.align		4
        /*00cc*/ 	.byte	0x03, 0x1b
        /*00ce*/ 	.short	0x00ff


	//----- nvinfo : EIATTR_MERCURY_ISA_VERSION
	.align		4
        /*00d0*/ 	.byte	0x03, 0x5f
        /*00d2*/ 	.short	0x0101


	//----- nvinfo : EIATTR_VRC_CTA_INIT_COUNT
	.align		4
        /*00d4*/ 	.byte	0x02, 0x4a
	.zero		1
	.zero		1


	//----- nvinfo : EIATTR_EXIT_INSTR_OFFSETS
	.align		4
        /*00d8*/ 	.byte	0x04, 0x1c
        /*00da*/ 	.short	(.L_37 - .L_36)


	//   ....[0]....
.L_36:
        /*00dc*/ 	.word	0x000000c0


	//   ....[1]....
        /*00e0*/ 	.word	0x00000df0


	//----- nvinfo : EIATTR_CRS_STACK_SIZE
	.align		4
.L_37:
        /*00e4*/ 	.byte	0x04, 0x1e
        /*00e6*/ 	.short	(.L_39 - .L_38)
.L_38:
        /*00e8*/ 	.word	0x00000000


	//----- nvinfo : EIATTR_CBANK_PARAM_SIZE
	.align		4
.L_39:
        /*00ec*/ 	.byte	0x03, 0x19
        /*00ee*/ 	.short	0x0034


	//----- nvinfo : EIATTR_PARAM_CBANK
	.align		4
        /*00f0*/ 	.byte	0x04, 0x0a
        /*00f2*/ 	.short	(.L_41 - .L_40)
	.align		4
.L_40:
        /*00f4*/ 	.word	index@(.nv.constant0._Z34composite_png_over_decklink_kernelPKhS0_Phiiiiihhhf)
        /*00f8*/ 	.short	0x0380
        /*00fa*/ 	.short	0x0034


	//----- nvinfo : EIATTR_SW_WAR
	.align		4
.L_41:
        /*00fc*/ 	.byte	0x04, 0x36
        /*00fe*/ 	.short	(.L_43 - .L_42)
.L_42:
        /*0100*/ 	.word	0x00000008
.L_43:


//--------------------- .nv.callgraph             --------------------------
	.section	.nv.callgraph,"",@"SHT_CUDA_CALLGRAPH"
	.align	4
	.sectionentsize	8
	.align		4
        /*0000*/ 	.word	0x00000000
	.align		4
        /*0004*/ 	.word	0xffffffff
	.align		4
        /*0008*/ 	.word	0x00000000
	.align		4
        /*000c*/ 	.word	0xfffffffe
	.align		4
        /*0010*/ 	.word	0x00000000
	.align		4
        /*0014*/ 	.word	0xfffffffd
	.align		4
        /*0018*/ 	.word	0x00000000
	.align		4
        /*001c*/ 	.word	0xfffffffc


//--------------------- .text._Z34composite_png_over_decklink_kernelPKhS0_Phiiiiihhhf --------------------------
	.section	.text._Z34composite_png_over_decklink_kernelPKhS0_Phiiiiihhhf,"ax",@progbits
	.align	128
        .global         _Z34composite_png_over_decklink_kernelPKhS0_Phiiiiihhhf
        .type           _Z34composite_png_over_decklink_kernelPKhS0_Phiiiiihhhf,@function
        .size           _Z34composite_png_over_decklink_kernelPKhS0_Phiiiiihhhf,(.L_x_32 - _Z34composite_png_over_decklink_kernelPKhS0_Phiiiiihhhf)
        .other          _Z34composite_png_over_decklink_kernelPKhS0_Phiiiiihhhf,@"STO_CUDA_ENTRY STV_DEFAULT"
_Z34composite_png_over_decklink_kernelPKhS0_Phiiiiihhhf:
.text._Z34composite_png_over_decklink_kernelPKhS0_Phiiiiihhhf:
[----:B------:R-:W-:Y:S01]  /*0000*/  LDC R1, c[0x0][0x37c] ;  /* 0x0000df00ff017b82 */ /* 0x000fe20000000800 */
[----:B------:R-:W0:Y:S07]  /*0010*/  S2R R3, SR_TID.Y ;  /* 0x0000000000037919 */ /* 0x000e2e0000002200 */
[----:B------:R-:W1:Y:S01]  /*0020*/  LDC R9, c[0x0][0x360] ;  /* 0x0000d800ff097b82 */ /* 0x000e620000000800 */
[----:B------:R-:W2:Y:S01]  /*0030*/  LDCU.64 UR6, c[0x0][0x398] ;  /* 0x00007300ff0677ac */ /* 0x000ea20008000a00 */
[----:B------:R-:W1:Y:S06]  /*0040*/  S2R R0, SR_TID.X ;  /* 0x0000000000007919 */ /* 0x000e6c0000002100 */
[----:B------:R-:W0:Y:S08]  /*0050*/  S2UR UR5, SR_CTAID.Y ;  /* 0x00000000000579c3 */ /* 0x000e300000002600 */
[----:B------:R-:W0:Y:S08]  /*0060*/  LDC R2, c[0x0][0x364] ;  /* 0x0000d900ff027b82 */ /* 0x000e300000000800 */
[----:B------:R-:W1:Y:S01]  /*0070*/  S2UR UR4, SR_CTAID.X ;  /* 0x00000000000479c3 */ /* 0x000e620000002500 */
[----:B0-----:R-:W-:-:S05]  /*0080*/  IMAD R2, R2, UR5, R3 ;  /* 0x0000000502027c24 */ /* 0x001fca000f8e0203 */
[----:B--2---:R-:W-:Y:S01]  /*0090*/  ISETP.GE.AND P0, PT, R2, UR7, PT ;  /* 0x0000000702007c0c */ /* 0x004fe2000bf06270 */
[----:B-1----:R-:W-:-:S05]  /*00a0*/  IMAD R9, R9, UR4, R0 ;  /* 0x0000000409097c24 */ /* 0x002fca000f8e0200 */
[----:B------:R-:W-:-:S13]  /*00b0*/  ISETP.GE.OR P0, PT, R9, UR6, P0 ;  /* 0x0000000609007c0c */ /* 0x000fda0008706670 */
[----:B------:R-:W-:Y:S05]  /*00c0*/  @P0 EXIT ;  /* 0x000000000000094d */ /* 0x000fea0003800000 */
[----:B------:R-:W0:Y:S01]  /*00d0*/  LDCU UR4, c[0x0][0x3a0] ;  /* 0x00007400ff0477ac */ /* 0x000e220008000800 */
[----:B------:R-:W-:Y:S01]  /*00e0*/  LEA.HI R0, R9, R9, RZ, 0x1 ;  /* 0x0000000909007211 */ /* 0x000fe200078f08ff */
[----:B------:R-:W1:Y:S04]  /*00f0*/  LDCU.64 UR6, c[0x0][0x380] ;  /* 0x00007000ff0677ac */ /* 0x000e680008000a00 */
[C---:B------:R-:W-:Y:S01]  /*0100*/  IMAD.SHL.U32 R3, R0.reuse, 0x2, RZ ;  /* 0x0000000200037824 */ /* 0x040fe200078e00ff */
[----:B------:R-:W-:-:S04]  /*0110*/  LOP3.LUT R0, R0, 0x7ffffffe, RZ, 0xc0, !PT ;  /* 0x7ffffffe00007812 */ /* 0x000fc800078ec0ff */
[----:B------:R-:W-:Y:S01]  /*0120*/  LOP3.LUT R3, R3, 0xfffffffc, RZ, 0xc0, !PT ;  /* 0xfffffffc03037812 */ /* 0x000fe200078ec0ff */
[----:B------:R-:W-:-:S05]  /*0130*/  IMAD.IADD R0, R9, 0x1, -R0 ;  /* 0x0000000109007824 */ /* 0x000fca00078e0a00 */
[----:B------:R-:W-:Y:S01]  /*0140*/  LEA R5, R0, 0x1, 0x1 ;  /* 0x0000000100057811 */ /* 0x000fe200078e08ff */
[----:B0-----:R-:W-:Y:S01]  /*0150*/  IMAD R3, R2, UR4, R3 ;  /* 0x0000000402037c24 */ /* 0x001fe2000f8e0203 */
[----:B------:R-:W0:Y:S04]  /*0160*/  LDCU.64 UR4, c[0x0][0x358] ;  /* 0x00006b00ff0477ac */ /* 0x000e280008000a00 */
[----:B-1----:R-:W-:-:S04]  /*0170*/  IADD3 R6, P0, PT, R3, UR6, RZ ;  /* 0x0000000603067c10 */ /* 0x002fc8000ff1e0ff */
[----:B------:R-:W-:Y:S02]  /*0180*/  LEA.HI.X.SX32 R7, R3, UR7, 0x1, P0 ;  /* 0x0000000703077c11 */ /* 0x000fe400080f0eff */
[----:B------:R-:W-:-:S04]  /*0190*/  IADD3 R10, P0, PT, R5, R6, RZ ;  /* 0x00000006050a7210 */ /* 0x000fc80007f1e0ff */
[----:B------:R-:W-:Y:S01]  /*01a0*/  LEA.HI.X.SX32 R11, R5, R7, 0x1, P0 ;  /* 0x00000007050b7211 */ /* 0x000fe200000f0eff */
[----:B0-----:R0:W5:Y:S04]  /*01b0*/  LDG.E.U8.CONSTANT R4, desc[UR4][R6.64] ;  /* 0x0000000406047981 */ /* 0x001168000c1e9100 */
[----:B------:R-:W2:Y:S04]  /*01c0*/  LDG.E.U8.CONSTANT R10, desc[UR4][R10.64] ;  /* 0x000000040a0a7981 */ /* 0x000ea8000c1e9100 */
[----:B------:R0:W5:Y:S01]  /*01d0*/  LDG.E.U8.CONSTANT R5, desc[UR4][R6.64+0x2] ;  /* 0x0000020406057981 */ /* 0x000162000c1e9100 */
[----:B------:R-:W-:-:S02]  /*01e0*/  HFMA2 R8, -RZ, RZ, 0.94775390625, -0.00809478759765625 ;  /* 0x3b95a025ff087431 */ /* 0x000fc400000001ff */
[----:B------:R-:W-:-:S04]  /*01f0*/  IMAD.MOV.U32 R3, RZ, RZ, 0x435b0000 ;  /* 0x435b0000ff037424 */ /* 0x000fc800078e00ff */
[----:B------:R-:W-:-:S04]  /*0200*/  FFMA R3, R8, -R3, 1 ;  /* 0x3f80000008037423 */ /* 0x000fc80000000803 */
[----:B------:R-:W-:Y:S01]  /*0210*/  FFMA R3, R3, R8, 0.0045662098564207553864 ;  /* 0x3b95a02503037423 */ /* 0x000fe20000000008 */
[----:B------:R-:W-:Y:S01]  /*0220*/  BSSY.RECONVERGENT B0, `(.L_x_0) ;  /* 0x000000c000007945 */ /* 0x000fe20003800200 */
[----:B--2---:R-:W-:-:S05]  /*0230*/  I2FP.F32.U32 R0, R10 ;  /* 0x0000000a00007245 */ /* 0x004fca0000201000 */
[----:B------:R-:W-:-:S04]  /*0240*/  FADD R0, R0, -16 ;  /* 0xc180000000007421 */ /* 0x000fc80000000000 */
[----:B------:R-:W1:Y:S01]  /*0250*/  FCHK P0, R0, 219 ;  /* 0x435b000000007902 */ /* 0x000e620000000000 */
[----:B------:R-:W-:-:S04]  /*0260*/  FFMA R8, R0, R3, RZ ;  /* 0x0000000300087223 */ /* 0x000fc800000000ff */
[----:B------:R-:W-:-:S04]  /*0270*/  FFMA R10, R8, -219, R0 ;  /* 0xc35b0000080a7823 */ /* 0x000fc80000000000 */
[----:B------:R-:W-:Y:S01]  /*0280*/  FFMA R8, R3, R10, R8 ;  /* 0x0000000a03087223 */ /* 0x000fe20000000008 */
[----:B01----:R-:W-:Y:S06]  /*0290*/  @!P0 BRA `(.L_x_1) ;  /* 0x0000000000108947 */ /* 0x003fec0003800000 */
[----:B------:R-:W-:Y:S01]  /*02a0*/  IMAD.MOV.U32 R3, RZ, RZ, 0x435b0000 ;  /* 0x435b0000ff037424 */ /* 0x000fe200078e00ff */
[----:B------:R-:W-:-:S07]  /*02b0*/  MOV R15, 0x2d0 ;  /* 0x000002d0000f7802 */ /* 0x000fce0000000f00 */
[----:B-----5:R-:W-:Y:S05]  /*02c0*/  CALL.REL.NOINC `($__internal_1_$__cuda_sm3x_div_rn_noftz_f32_slowpath) ;  /* 0x0000000c00247944 */ /* 0x020fea0003c00000 */
[----:B------:R-:W-:-:S07]  /*02d0*/  MOV R8, R3 ;  /* 0x0000000300087202 */ /* 0x000fce0000000f00 */
.L_x_1:
[----:B------:R-:W-:Y:S05]  /*02e0*/  BSYNC.RECONVERGENT B0 ;  /* 0x0000000000007941 */ /* 0x000fea0003800200 */
.L_x_0:
[----:B-----5:R-:W-:Y:S01]  /*02f0*/  I2FP.F32.U32 R0, R4 ;  /* 0x0000000400007245 */ /* 0x020fe20000201000 */
[----:B------:R-:W-:Y:S01]  /*0300*/  IMAD.MOV.U32 R6, RZ, RZ, 0x3b924925 ;  /* 0x3b924925ff067424 */ /* 0x000fe200078e00ff */
[----:B------:R-:W-:Y:S01]  /*0310*/  BSSY.RECONVERGENT B0, `(.L_x_2) ;  /* 0x000000e000007945 */ /* 0x000fe20003800200 */
[----:B------:R-:W-:Y:S02]  /*0320*/  IMAD.MOV.U32 R3, RZ, RZ, 0x43600000 ;  /* 0x43600000ff037424 */ /* 0x000fe400078e00ff */
[----:B------:R-:W-:Y:S02]  /*0330*/  FADD R0, R0, -128 ;  /* 0xc300000000007421 */ /* 0x000fe40000000000 */
[----:B------:R-:W-:Y:S02]  /*0340*/  FFMA R3, R6, -R3, 1 ;  /* 0x3f80000006037423 */ /* 0x000fe40000000803 */
[----:B------:R-:W0:Y:S02]  /*0350*/  FCHK P0, R0, 224 ;  /* 0x4360000000007902 */ /* 0x000e240000000000 */
[----:B------:R-:W-:-:S04]  /*0360*/  FFMA R3, R3, R6, 0.0044642859138548374176 ;  /* 0x3b92492503037423 */ /* 0x000fc80000000006 */
[----:B------:R-:W-:-:S04]  /*0370*/  FFMA R11, R0, R3, RZ ;  /* 0x00000003000b7223 */ /* 0x000fc800000000ff */
[----:B------:R-:W-:-:S04]  /*0380*/  FFMA R4, R11, -224, R0 ;  /* 0xc36000000b047823 */ /* 0x000fc80000000000 */
[----:B------:R-:W-:Y:S01]  /*0390*/  FFMA R11, R3, R4, R11 ;  /* 0x00000004030b7223 */ /* 0x000fe2000000000b */
[----:B0-----:R-:W-:Y:S06]  /*03a0*/  @!P0 BRA `(.L_x_3) ;  /* 0x0000000000108947 */ /* 0x001fec0003800000 */
[----:B------:R-:W-:Y:S01]  /*03b0*/  HFMA2 R3, -RZ, RZ, 3.6875, 0 ;  /* 0x43600000ff037431 */ /* 0x000fe200000001ff */
[----:B------:R-:W-:-:S07]  /*03c0*/  MOV R15, 0x3e0 ;  /* 0x000003e0000f7802 */ /* 0x000fce0000000f00 */
[----:B------:R-:W-:Y:S05]  /*03d0*/  CALL.REL.NOINC `($__internal_1_$__cuda_sm3x_div_rn_noftz_f32_slowpath) ;  /* 0x0000000800e07944 */ /* 0x000fea0003c00000 */
[----:B------:R-:W-:-:S07]  /*03e0*/  IMAD.MOV.U32 R11, RZ, RZ, R3 ;  /* 0x000000ffff0b7224 */ /* 0x000fce00078e0003 */
.L_x_3:
[----:B------:R-:W-:Y:S05]  /*03f0*/  BSYNC.RECONVERGENT B0 ;  /* 0x0000000000007941 */ /* 0x000fea0003800200 */
.L_x_2:
[----:B------:R-:W-:Y:S01]  /*0400*/  I2FP.F32.U32 R5, R5 ;  /* 0x0000000500057245 */ /* 0x000fe20000201000 */
[----:B------:R-:W-:Y:S01]  /*0410*/  IMAD.MOV.U32 R0, RZ, RZ, 0x3b924925 ;  /* 0x3b924925ff007424 */ /* 0x000fe200078e00ff */
[----:B------:R-:W-:Y:S01]  /*0420*/  MOV R3, 0x43600000 ;  /* 0x4360000000037802 */ /* 0x000fe20000000f00 */
[----:B------:R-:W-:Y:S02]  /*0430*/  BSSY.RECONVERGENT B0, `(.L_x_4) ;  /* 0x000000d000007945 */ /* 0x000fe40003800200 */
        /* <DEDUP_REMOVED lines=8> */
[----:B------:R-:W-:Y:S01]  /*04c0*/  IMAD.MOV.U32 R0, RZ, RZ, R5 ;  /* 0x000000ffff007224 */ /* 0x000fe200078e0005 */
[----:B------:R-:W-:Y:S01]  /*04d0*/  MOV R15, 0x500 ;  /* 0x00000500000f7802 */ /* 0x000fe20000000f00 */
[----:B------:R-:W-:-:S07]  /*04e0*/  IMAD.MOV.U32 R3, RZ, RZ, 0x43600000 ;  /* 0x43600000ff037424 */ /* 0x000fce00078e00ff */
[----:B------:R-:W-:Y:S05]  /*04f0*/  CALL.REL.NOINC `($__internal_1_$__cuda_sm3x_div_rn_noftz_f32_slowpath) ;  /* 0x0000000800987944 */ /* 0x000fea0003c00000 */
.L_x_5:
[----:B------:R-:W-:Y:S05]  /*0500*/  BSYNC.RECONVERGENT B0 ;  /* 0x0000000000007941 */ /* 0x000fea0003800200 */
.L_x_4:
[----:B------:R-:W0:Y:S01]  /*0510*/  LDCU UR6, c[0x0][0x3a4] ;  /* 0x00007480ff0677ac */ /* 0x000e220008000800 */
[----:B------:R-:W-:Y:S01]  /*0520*/  SHF.L.U32 R9, R9, 0x2, RZ ;  /* 0x0000000209097819 */ /* 0x000fe200000006ff */
[----:B------:R-:W1:Y:S04]  /*0530*/  LDCU.64 UR8, c[0x0][0x388] ;  /* 0x00007100ff0877ac */ /* 0x000e680008000a00 */
[----:B0-----:R-:W-:Y:S01]  /*0540*/  IMAD R0, R2, UR6, R9 ;  /* 0x0000000602007c24 */ /* 0x001fe2000f8e0209 */
[----:B------:R-:W0:Y:S04]  /*0550*/  LDCU.U8 UR6, c[0x0][0x3ac] ;  /* 0x00007580ff0677ac */ /* 0x000e280008000000 */
[----:B-1----:R-:W-:-:S04]  /*0560*/  IADD3 R4, P0, PT, R0, UR8, RZ ;  /* 0x0000000800047c10 */ /* 0x002fc8000ff1e0ff */
[----:B------:R-:W-:-:S05]  /*0570*/  LEA.HI.X.SX32 R5, R0, UR9, 0x1, P0 ;  /* 0x0000000900057c11 */ /* 0x000fca00080f0eff */
[----:B------:R-:W2:Y:S04]  /*0580*/  LDG.E.U8.CONSTANT R14, desc[UR4][R4.64+0x2] ;  /* 0x00000204040e7981 */ /* 0x000ea8000c1e9100 */
[----:B------:R-:W3:Y:S04]  /*0590*/  LDG.E.U8.CONSTANT R13, desc[UR4][R4.64+0x1] ;  /* 0x00000104040d7981 */ /* 0x000ee8000c1e9100 */
[----:B------:R-:W4:Y:S01]  /*05a0*/  LDG.E.U8.CONSTANT R7, desc[UR4][R4.64] ;  /* 0x0000000404077981 */ /* 0x000f22000c1e9100 */
[----:B------:R-:W1:Y:S01]  /*05b0*/  LDCU.U8 UR7, c[0x0][0x3ad] ;  /* 0x000075a0ff0777ac */ /* 0x000e620008000000 */
[--C-:B------:R-:W-:Y:S01]  /*05c0*/  FFMA R0, R11, -0.34400001168251037598, R8.reuse ;  /* 0xbeb020c50b007823 */ /* 0x100fe20000000008 */
[--C-:B------:R-:W-:Y:S01]  /*05d0*/  FFMA.SAT R6, R3, 1.4019999504089355469, R8.reuse ;  /* 0x3fb374bc03067823 */ /* 0x100fe20000002008 */
[----:B------:R-:W-:Y:S01]  /*05e0*/  FFMA.SAT R8, R11, 1.7719999551773071289, R8 ;  /* 0x3fe2d0e50b087823 */ /* 0x000fe20000002008 */
[----:B------:R-:W5:Y:S01]  /*05f0*/  LDCU.U8 UR8, c[0x0][0x3ae] ;  /* 0x000075c0ff0877ac */ /* 0x000f620008000000 */
[----:B------:R-:W-:Y:S01]  /*0600*/  FFMA.SAT R0, R3, -0.71399998664855957031, R0 ;  /* 0xbf36c8b403007823 */ /* 0x000fe20000002000 */
[----:B0-----:R-:W-:Y:S01]  /*0610*/  I2FP.F32.U32 R3, UR6 ;  /* 0x0000000600037c45 */ /* 0x001fe20008201000 */
[----:B------:R-:W-:Y:S01]  /*0620*/  FMUL R6, R6, 255 ;  /* 0x437f000006067820 */ /* 0x000fe20000400000 */
[----:B------:R-:W-:Y:S01]  /*0630*/  FMUL R8, R8, 255 ;  /* 0x437f000008087820 */ /* 0x000fe20000400000 */
[----:B------:R-:W-:Y:S01]  /*0640*/  FMUL R0, R0, 255 ;  /* 0x437f000000007820 */ /* 0x000fe20000400000 */
[----:B------:R-:W-:Y:S02]  /*0650*/  BSSY.RECONVERGENT B0, `(.L_x_6) ;  /* 0x0000021000007945 */ /* 0x000fe40003800200 */
[----:B------:R-:W-:-:S02]  /*0660*/  FMNMX R6, RZ, R6, !PT ;  /* 0x00000006ff067209 */ /* 0x000fc40007800000 */
[----:B------:R-:W-:Y:S02]  /*0670*/  FMNMX R8, RZ, R8, !PT ;  /* 0x00000008ff087209 */ /* 0x000fe40007800000 */
[----:B------:R-:W-:Y:S02]  /*0680*/  FMNMX R0, RZ, R0, !PT ;  /* 0x00000000ff007209 */ /* 0x000fe40007800000 */
[----:B-1----:R-:W-:Y:S02]  /*0690*/  I2FP.F32.U32 R10, UR7 ;  /* 0x00000007000a7c45 */ /* 0x002fe40008201000 */
[----:B------:R-:W-:Y:S02]  /*06a0*/  FMNMX R6, R6, 255, PT ;  /* 0x437f000006067809 */ /* 0x000fe40003800000 */
[----:B-----5:R-:W-:Y:S02]  /*06b0*/  I2FP.F32.U32 R16, UR8 ;  /* 0x0000000800107c45 */ /* 0x020fe40008201000 */
[----:B------:R-:W-:Y:S01]  /*06c0*/  FMNMX R0, R0, 255, PT ;  /* 0x437f000000007809 */ /* 0x000fe20003800000 */
[----:B------:R0:W1:Y:S01]  /*06d0*/  F2I.U32.TRUNC.NTZ R12, R6 ;  /* 0x00000006000c7305 */ /* 0x000062000020f000 */
[----:B--2---:R-:W-:-:S02]  /*06e0*/  I2FP.F32.U32 R14, R14 ;  /* 0x0000000e000e7245 */ /* 0x004fc40000201000 */
[----:B---3--:R-:W-:-:S03]  /*06f0*/  I2FP.F32.U32 R13, R13 ;  /* 0x0000000d000d7245 */ /* 0x008fc60000201000 */
[----:B------:R-:W-:Y:S01]  /*0700*/  FADD R3, R14, -R3 ;  /* 0x800000030e037221 */ /* 0x000fe20000000000 */
[----:B----4-:R-:W-:Y:S01]  /*0710*/  I2FP.F32.U32 R11, R7 ;  /* 0x00000007000b7245 */ /* 0x010fe20000201000 */
[----:B------:R-:W-:Y:S02]  /*0720*/  FADD R15, R13, -R10 ;  /* 0x8000000a0d0f7221 */ /* 0x000fe40000000000 */
[----:B------:R-:W-:Y:S01]  /*0730*/  FMUL R18, R3, R3 ;  /* 0x0000000303127220 */ /* 0x000fe20000400000 */
[----:B------:R-:W-:Y:S01]  /*0740*/  FMNMX R10, R8, 255, PT ;  /* 0x437f0000080a7809 */ /* 0x000fe20003800000 */
[----:B------:R-:W-:Y:S02]  /*0750*/  FADD R16, R11, -R16 ;  /* 0x800000100b107221 */ /* 0x000fe40000000000 */
[----:B------:R-:W-:Y:S01]  /*0760*/  FFMA R15, R15, R15, R18 ;  /* 0x0000000f0f0f7223 */ /* 0x000fe20000000012 */
[----:B------:R0:W2:Y:S03]  /*0770*/  F2I.U32.TRUNC.NTZ R8, R0 ;  /* 0x0000000000087305 */ /* 0x0000a6000020f000 */
[----:B------:R-:W-:-:S04]  /*0780*/  FFMA R15, R16, R16, R15 ;  /* 0x00000010100f7223 */ /* 0x000fc8000000000f */
[----:B------:R-:W-:Y:S01]  /*0790*/  VIADD R3, R15, 0xf3000000 ;  /* 0xf30000000f037836 */ /* 0x000fe20000000000 */
[----:B------:R-:W3:Y:S04]  /*07a0*/  F2I.U32.TRUNC.NTZ R10, R10 ;  /* 0x0000000a000a7305 */ /* 0x000ee8000020f000 */
[----:B------:R-:W-:-:S04]  /*07b0*/  ISETP.GT.U32.AND P0, PT, R3, 0x727fffff, PT ;  /* 0x727fffff0300780c */ /* 0x000fc80003f04070 */
[----:B------:R0:W4:Y:S09]  /*07c0*/  MUFU.RSQ R6, R15 ;  /* 0x0000000f00067308 */ /* 0x0001320000001400 */
[----:B0123--:R-:W-:Y:S05]  /*07d0*/  @!P0 BRA `(.L_x_7) ;  /* 0x0000000000108947 */ /* 0x00ffea0003800000 */
[----:B------:R-:W-:-:S07]  /*07e0*/  MOV R17, 0x800 ;  /* 0x0000080000117802 */ /* 0x000fce0000000f00 */
[----:B----4-:R-:W-:Y:S05]  /*07f0*/  CALL.REL.NOINC `($__internal_0_$__cuda_sm20_sqrt_rn_f32_slowpath) ;  /* 0x0000000400807944 */ /* 0x010fea0003c00000 */
[----:B------:R-:W-:Y:S01]  /*0800*/  IMAD.MOV.U32 R3, RZ, RZ, R15 ;  /* 0x000000ffff037224 */ /* 0x000fe200078e000f */
[----:B------:R-:W-:Y:S06]  /*0810*/  BRA `(.L_x_8) ;  /* 0x0000000000107947 */ /* 0x000fec0003800000 */
.L_x_7:
[----:B----4-:R-:W-:Y:S01]  /*0820*/  FMUL.FTZ R0, R15, R6 ;  /* 0x000000060f007220 */ /* 0x010fe20000410000 */
[----:B------:R-:W-:-:S03]  /*0830*/  FMUL.FTZ R6, R6, 0.5 ;  /* 0x3f00000006067820 */ /* 0x000fc60000410000 */
[----:B------:R-:W-:-:S04]  /*0840*/  FFMA R3, -R0, R0, R15 ;  /* 0x0000000000037223 */ /* 0x000fc8000000010f */
[----:B------:R-:W-:-:S07]  /*0850*/  FFMA R3, R3, R6, R0 ;  /* 0x0000000603037223 */ /* 0x000fce0000000000 */
.L_x_8:
[----:B------:R-:W-:Y:S05]  /*0860*/  BSYNC.RECONVERGENT B0 ;  /* 0x0000000000007941 */ /* 0x000fea0003800200 */
.L_x_6:
[----:B------:R-:W-:Y:S02]  /*0870*/  HFMA2 R7, -RZ, RZ, 0.884765625, 750.5 ;  /* 0x3b1461ddff077431 */ /* 0x000fe400000001ff */
[----:B------:R-:W-:Y:S01]  /*0880*/  IMAD.MOV.U32 R0, RZ, RZ, 0x43dcd5c3 ;  /* 0x43dcd5c3ff007424 */ /* 0x000fe200078e00ff */
[----:B------:R-:W0:Y:S01]  /*0890*/  FCHK P0, R3, 441.670013427734375 ;  /* 0x43dcd5c303007902 */ /* 0x000e220000000000 */
[----:B------:R-:W-:Y:S02]  /*08a0*/  BSSY.RECONVERGENT B0, `(.L_x_9) ;  /* 0x000000c000007945 */ /* 0x000fe40003800200 */
[----:B------:R-:W-:-:S04]  /*08b0*/  FFMA R0, R7, -R0, 1 ;  /* 0x3f80000007007423 */ /* 0x000fc80000000800 */
[----:B------:R-:W-:-:S04]  /*08c0*/  FFMA R0, R0, R7, 0.0022641338873654603958 ;  /* 0x3b1461dd00007423 */ /* 0x000fc80000000007 */
[----:B------:R-:W-:-:S04]  /*08d0*/  FFMA R6, R0, R3, RZ ;  /* 0x0000000300067223 */ /* 0x000fc800000000ff */
[----:B------:R-:W-:-:S04]  /*08e0*/  FFMA R17, R6, -441.670013427734375, R3 ;  /* 0xc3dcd5c306117823 */ /* 0x000fc80000000003 */
[----:B------:R-:W-:Y:S01]  /*08f0*/  FFMA R17, R0, R17, R6 ;  /* 0x0000001100117223 */ /* 0x000fe20000000006 */
[----:B0-----:R-:W-:Y:S06]  /*0900*/  @!P0 BRA `(.L_x_10) ;  /* 0x0000000000148947 */ /* 0x001fec0003800000 */
[----:B------:R-:W-:Y:S01]  /*0910*/  MOV R0, R3 ;  /* 0x0000000300007202 */ /* 0x000fe20000000f00 */
[----:B------:R-:W-:Y:S01]  /*0920*/  IMAD.MOV.U32 R3, RZ, RZ, 0x43dcd5c3 ;  /* 0x43dcd5c3ff037424 */ /* 0x000fe200078e00ff */
[----:B------:R-:W-:-:S07]  /*0930*/  MOV R15, 0x950 ;  /* 0x00000950000f7802 */ /* 0x000fce0000000f00 */
[----:B------:R-:W-:Y:S05]  /*0940*/  CALL.REL.NOINC `($__internal_1_$__cuda_sm3x_div_rn_noftz_f32_slowpath) ;  /* 0x0000000400847944 */ /* 0x000fea0003c00000 */
[----:B------:R-:W-:-:S07]  /*0950*/  MOV R17, R3 ;  /* 0x0000000300117202 */ /* 0x000fce0000000f00 */
.L_x_10:
[----:B------:R-:W-:Y:S05]  /*0960*/  BSYNC.RECONVERGENT B0 ;  /* 0x0000000000007941 */ /* 0x000fea0003800200 */
.L_x_9:
[----:B------:R-:W0:Y:S01]  /*0970*/  LDCU UR6, c[0x0][0x3b0] ;  /* 0x00007600ff0677ac */ /* 0x000e220008000800 */
[----:B------:R-:W-:Y:S01]  /*0980*/  BSSY.RECONVERGENT B0, `(.L_x_11) ;  /* 0x0000015000007945 */ /* 0x000fe20003800200 */
[----:B------:R-:W-:Y:S01]  /*0990*/  IMAD.MOV.U32 R16, RZ, RZ, RZ ;  /* 0x000000ffff107224 */ /* 0x000fe200078e00ff */
[----:B0-----:R-:W-:-:S13]  /*09a0*/  FSETP.GEU.AND P0, PT, R17, UR6, PT ;  /* 0x0000000611007c0b */ /* 0x001fda000bf0e000 */
[----:B------:R-:W-:Y:S05]  /*09b0*/  @!P0 BRA `(.L_x_12) ;  /* 0x0000000000448947 */ /* 0x000fea0003800000 */
[----:B------:R-:W2:Y:S01]  /*09c0*/  LDG.E.U8.CONSTANT R0, desc[UR4][R4.64+0x3] ;  /* 0x0000030404007981 */ /* 0x000ea2000c1e9100 */
[----:B------:R-:W-:Y:S02]  /*09d0*/  HFMA2 R6, -RZ, RZ, 0.9375, -7.688999176025390625e-06 ;  /* 0x3b808081ff067431 */ /* 0x000fe400000001ff */
[----:B------:R-:W-:Y:S01]  /*09e0*/  IMAD.MOV.U32 R3, RZ, RZ, 0x437f0000 ;  /* 0x437f0000ff037424 */ /* 0x000fe200078e00ff */
[----:B------:R-:W-:Y:S03]  /*09f0*/  BSSY.RECONVERGENT B1, `(.L_x_12) ;  /* 0x000000d000017945 */ /* 0x000fe60003800200 */
[----:B------:R-:W-:-:S04]  /*0a00*/  FFMA R3, R6, -R3, 1 ;  /* 0x3f80000006037423 */ /* 0x000fc80000000803 */
[----:B------:R-:W-:Y:S01]  /*0a10*/  FFMA R3, R3, R6, 0.0039215688593685626984 ;  /* 0x3b80808103037423 */ /* 0x000fe20000000006 */
[----:B--2---:R-:W-:-:S04]  /*0a20*/  I2FP.F32.U32 R0, R0 ;  /* 0x0000000000007245 */ /* 0x004fc80000201000 */
[----:B------:R-:W0:Y:S01]  /*0a30*/  FCHK P0, R0, 255 ;  /* 0x437f000000007902 */ /* 0x000e220000000000 */
[----:B------:R-:W-:-:S04]  /*0a40*/  FFMA R6, R0, R3, RZ ;  /* 0x0000000300067223 */ /* 0x000fc800000000ff */
[----:B------:R-:W-:-:S04]  /*0a50*/  FFMA R7, R6, -255, R0 ;  /* 0xc37f000006077823 */ /* 0x000fc80000000000 */
[----:B------:R-:W-:Y:S01]  /*0a60*/  FFMA R16, R3, R7, R6 ;  /* 0x0000000703107223 */ /* 0x000fe20000000006 */
[----:B0-----:R-:W-:Y:S06]  /*0a70*/  @!P0 BRA `(.L_x_13) ;  /* 0x0000000000108947 */ /* 0x001fec0003800000 */
[----:B------:R-:W-:Y:S02]  /*0a80*/  MOV R3, 0x437f0000 ;  /* 0x437f000000037802 */ /* 0x000fe40000000f00 */
[----:B------:R-:W-:-:S07]  /*0a90*/  MOV R15, 0xab0 ;  /* 0x00000ab0000f7802 */ /* 0x000fce0000000f00 */
[----:B------:R-:W-:Y:S05]  /*0aa0*/  CALL.REL.NOINC `($__internal_1_$__cuda_sm3x_div_rn_noftz_f32_slowpath) ;  /* 0x00000004002c7944 */ /* 0x000fea0003c00000 */
[----:B------:R-:W-:-:S07]  /*0ab0*/  IMAD.MOV.U32 R16, RZ, RZ, R3 ;  /* 0x000000ffff107224 */ /* 0x000fce00078e0003 */
.L_x_13:
[----:B------:R-:W-:Y:S05]  /*0ac0*/  BSYNC.RECONVERGENT B1 ;  /* 0x0000000000017941 */ /* 0x000fea0003800200 */
.L_x_12:
[----:B------:R-:W-:Y:S05]  /*0ad0*/  BSYNC.RECONVERGENT B0 ;  /* 0x0000000000007941 */ /* 0x000fea0003800200 */
.L_x_11:
[----:B------:R-:W0:Y:S01]  /*0ae0*/  LDC R6, c[0x0][0x3b0] ;  /* 0x0000ec00ff067b82 */ /* 0x000e220000000800 */
[----:B------:R-:W-:Y:S01]  /*0af0*/  BSSY.RECONVERGENT B0, `(.L_x_14) ;  /* 0x0000015000007945 */ /* 0x000fe20003800200 */
[----:B0-----:R-:W-:-:S05]  /*0b00*/  FADD R0, R6, 0.050000000745058059692 ;  /* 0x3d4ccccd06007421 */ /* 0x001fca0000000000 */
[----:B------:R-:W-:-:S04]  /*0b10*/  FSETP.GEU.AND P0, PT, R17, R0, PT ;  /* 0x000000001100720b */ /* 0x000fc80003f0e000 */
[----:B------:R-:W-:-:S13]  /*0b20*/  FSETP.LTU.OR P0, PT, R17, R6, P0 ;  /* 0x000000061100720b */ /* 0x000fda0000709400 */
[----:B------:R-:W-:Y:S05]  /*0b30*/  @P0 BRA `(.L_x_15) ;  /* 0x0000000000400947 */ /* 0x000fea0003800000 */
[----:B------:R-:W-:Y:S01]  /*0b40*/  MOV R4, 0x41a00000 ;  /* 0x41a0000000047802 */ /* 0x000fe20000000f00 */
[----:B------:R-:W-:Y:S01]  /*0b50*/  FADD R0, R17, -R6 ;  /* 0x8000000611007221 */ /* 0x000fe20000000000 */
[----:B------:R-:W-:Y:S01]  /*0b60*/  IMAD.MOV.U32 R3, RZ, RZ, 0x3d4ccccd ;  /* 0x3d4ccccdff037424 */ /* 0x000fe200078e00ff */
[----:B------:R-:W-:Y:S02]  /*0b70*/  BSSY.RECONVERGENT B1, `(.L_x_16) ;  /* 0x000000b000017945 */ /* 0x000fe40003800200 */
[----:B------:R-:W0:Y:S01]  /*0b80*/  FCHK P0, R0, 0.050000000745058059692 ;  /* 0x3d4ccccd00007902 */ /* 0x000e220000000000 */
[----:B------:R-:W-:-:S04]  /*0b90*/  FFMA R3, R4, -R3, 1 ;  /* 0x3f80000004037423 */ /* 0x000fc80000000803 */
[----:B------:R-:W-:-:S04]  /*0ba0*/  FFMA R3, R3, R4, 20 ;  /* 0x41a0000003037423 */ /* 0x000fc80000000004 */
[----:B------:R-:W-:-:S04]  /*0bb0*/  FFMA R4, R0, R3, RZ ;  /* 0x0000000300047223 */ /* 0x000fc800000000ff */
[----:B------:R-:W-:-:S04]  /*0bc0*/  FFMA R5, R4, -0.050000000745058059692, R0 ;  /* 0xbd4ccccd04057823 */ /* 0x000fc80000000000 */
[----:B------:R-:W-:Y:S01]  /*0bd0*/  FFMA R3, R3, R5, R4 ;  /* 0x0000000503037223 */ /* 0x000fe20000000004 */
[----:B0-----:R-:W-:Y:S06]  /*0be0*/  @!P0 BRA `(.L_x_17) ;  /* 0x00000000000c8947 */ /* 0x001fec0003800000 */
[----:B------:R-:W-:Y:S01]  /*0bf0*/  HFMA2 R3, -RZ, RZ, 1.32421875, -19.203125 ;  /* 0x3d4ccccdff037431 */ /* 0x000fe200000001ff */
[----:B------:R-:W-:-:S07]  /*0c00*/  MOV R15, 0xc20 ;  /* 0x00000c20000f7802 */ /* 0x000fce0000000f00 */
[----:B------:R-:W-:Y:S05]  /*0c10*/  CALL.REL.NOINC `($__internal_1_$__cuda_sm3x_div_rn_noftz_f32_slowpath) ;  /* 0x0000000000d07944 */ /* 0x000fea0003c00000 */
.L_x_17:
[----:B------:R-:W-:Y:S05]  /*0c20*/  BSYNC.RECONVERGENT B1 ;  /* 0x0000000000017941 */ /* 0x000fea0003800200 */
.L_x_16:
[----:B------:R-:W-:-:S07]  /*0c30*/  FMUL R16, R16, R3 ;  /* 0x0000000310107220 */ /* 0x000fce0000400000 */
.L_x_15:
[----:B------:R-:W-:Y:S05]  /*0c40*/  BSYNC.RECONVERGENT B0 ;  /* 0x0000000000007941 */ /* 0x000fea0003800200 */
.L_x_14:
[----:B------:R-:W-:Y:S01]  /*0c50*/  LOP3.LUT R10, R10, 0xff, RZ, 0xc0, !PT ;  /* 0x000000ff0a0a7812 */ /* 0x000fe200078ec0ff */
[----:B------:R-:W0:Y:S01]  /*0c60*/  LDCU UR6, c[0x0][0x3a8] ;  /* 0x00007500ff0677ac */ /* 0x000e220008000800 */
[----:B------:R-:W-:Y:S01]  /*0c70*/  LOP3.LUT R8, R8, 0xff, RZ, 0xc0, !PT ;  /* 0x000000ff08087812 */ /* 0x000fe200078ec0ff */
[----:B------:R-:W-:Y:S01]  /*0c80*/  FADD R0, -R16, 1 ;  /* 0x3f80000010007421 */ /* 0x000fe20000000100 */
[----:B------:R-:W-:Y:S01]  /*0c90*/  LOP3.LUT R12, R12, 0xff, RZ, 0xc0, !PT ;  /* 0x000000ff0c0c7812 */ /* 0x000fe200078ec0ff */
[----:B------:R-:W1:Y:S01]  /*0ca0*/  I2F.U16 R3, R10 ;  /* 0x0000000a00037306 */ /* 0x000e620000101000 */
[----:B------:R-:W2:Y:S07]  /*0cb0*/  LDCU.64 UR8, c[0x0][0x390] ;  /* 0x00007200ff0877ac */ /* 0x000eae0008000a00 */
[----:B------:R-:W3:Y:S01]  /*0cc0*/  I2F.U16 R5, R8 ;  /* 0x0000000800057306 */ /* 0x000ee20000101000 */
[----:B0-----:R-:W-:-:S02]  /*0cd0*/  IMAD R9, R2, UR6, R9 ;  /* 0x0000000602097c24 */ /* 0x001fc4000f8e0209 */
[----:B-1----:R-:W-:-:S05]  /*0ce0*/  FMUL R4, R0, R3 ;  /* 0x0000000300047220 */ /* 0x002fca0000400000 */
[----:B------:R-:W0:Y:S01]  /*0cf0*/  I2F.U16 R7, R12 ;  /* 0x0000000c00077306 */ /* 0x000e220000101000 */
[----:B------:R-:W-:Y:S01]  /*0d00*/  FFMA R4, R11, R16, R4 ;  /* 0x000000100b047223 */ /* 0x000fe20000000004 */
[----:B--2---:R-:W-:Y:S01]  /*0d10*/  IADD3 R2, P0, PT, R9, UR8, RZ ;  /* 0x0000000809027c10 */ /* 0x004fe2000ff1e0ff */
[----:B---3--:R-:W-:-:S05]  /*0d20*/  FMUL R6, R0, R5 ;  /* 0x0000000500067220 */ /* 0x008fca0000400000 */
[----:B------:R-:W1:Y:S01]  /*0d30*/  F2I.U32.TRUNC.NTZ R5, R4 ;  /* 0x0000000400057305 */ /* 0x000e62000020f000 */
[----:B------:R-:W-:Y:S01]  /*0d40*/  FFMA R6, R13, R16, R6 ;  /* 0x000000100d067223 */ /* 0x000fe20000000006 */
[----:B0-----:R-:W-:Y:S01]  /*0d50*/  FMUL R3, R0, R7 ;  /* 0x0000000700037220 */ /* 0x001fe20000400000 */
[----:B------:R-:W-:-:S05]  /*0d60*/  IMAD.MOV.U32 R0, RZ, RZ, 0xff ;  /* 0x000000ffff007424 */ /* 0x000fca00078e00ff */
[----:B------:R-:W0:Y:S01]  /*0d70*/  F2I.U32.TRUNC.NTZ R7, R6 ;  /* 0x0000000600077305 */ /* 0x000e22000020f000 */
[----:B------:R-:W-:Y:S01]  /*0d80*/  FFMA R14, R14, R16, R3 ;  /* 0x000000100e0e7223 */ /* 0x000fe20000000003 */
[----:B------:R-:W-:-:S06]  /*0d90*/  LEA.HI.X.SX32 R3, R9, UR9, 0x1, P0 ;  /* 0x0000000909037c11 */ /* 0x000fcc00080f0eff */
[----:B------:R-:W2:Y:S01]  /*0da0*/  F2I.U32.TRUNC.NTZ R11, R14 ;  /* 0x0000000e000b7305 */ /* 0x000ea2000020f000 */
[----:B-1----:R-:W-:Y:S04]  /*0db0*/  STG.E.U8 desc[UR4][R2.64], R5 ;  /* 0x0000000502007986 */ /* 0x002fe8000c101104 */
[----:B------:R-:W-:Y:S04]  /*0dc0*/  STG.E.U8 desc[UR4][R2.64+0x3], R0 ;  /* 0x0000030002007986 */ /* 0x000fe8000c101104 */
[----:B0-----:R-:W-:Y:S04]  /*0dd0*/  STG.E.U8 desc[UR4][R2.64+0x1], R7 ;  /* 0x0000010702007986 */ /* 0x001fe8000c101104 */
[----:B--2---:R-:W-:Y:S01]  /*0de0*/  STG.E.U8 desc[UR4][R2.64+0x2], R11 ;  /* 0x0000020b02007986 */ /* 0x004fe2000c101104 */
[----:B------:R-:W-:Y:S05]  /*0df0*/  EXIT ;  /* 0x000000000000794d */ /* 0x000fea0003800000 */
        .weak           $__internal_0_$__cuda_sm20_sqrt_rn_f32_slowpath
        .type           $__internal_0_$__cuda_sm20_sqrt_rn_f32_slowpath,@function
        .size           $__internal_0_$__cuda_sm20_sqrt_rn_f32_slowpath,($__internal_1_$__cuda_sm3x_div_rn_noftz_f32_slowpath - $__internal_0_$__cuda_sm20_sqrt_rn_f32_slowpath)
$__internal_0_$__cuda_sm20_sqrt_rn_f32_slowpath:
[----:B------:R-:W-:-:S13]  /*0e00*/  LOP3.LUT P0, RZ, R15, 0x7fffffff, RZ, 0xc0, !PT ;  /* 0x7fffffff0fff7812 */ /* 0x000fda000780c0ff */
[----:B------:R-:W-:Y:S05]  /*0e10*/  @!P0 BRA `(.L_x_18) ;  /* 0x0000000000448947 */ /* 0x000fea0003800000 */
[----:B------:R-:W-:Y:S02]  /*0e20*/  FSETP.GEU.FTZ.AND P0, PT, R15, RZ, PT ;  /* 0x000000ff0f00720b */ /* 0x000fe40003f1e000 */
[----:B------:R-:W-:-:S11]  /*0e30*/  MOV R0, R15 ;  /* 0x0000000f00007202 */ /* 0x000fd60000000f00 */
[----:B------:R-:W-:Y:S01]  /*0e40*/  @!P0 IMAD.MOV.U32 R15, RZ, RZ, 0x7fffffff ;  /* 0x7fffffffff0f8424 */ /* 0x000fe200078e00ff */
[----:B------:R-:W-:Y:S06]  /*0e50*/  @!P0 BRA `(.L_x_18) ;  /* 0x0000000000348947 */ /* 0x000fec0003800000 */
[----:B------:R-:W-:-:S13]  /*0e60*/  FSETP.GTU.FTZ.AND P0, PT, |R0|, +INF , PT ;  /* 0x7f8000000000780b */ /* 0x000fda0003f1c200 */
[----:B------:R-:W-:Y:S01]  /*0e70*/  @P0 FADD.FTZ R15, R0, 1 ;  /* 0x3f800000000f0421 */ /* 0x000fe20000010000 */
[----:B------:R-:W-:Y:S06]  /*0e80*/  @P0 BRA `(.L_x_18) ;  /* 0x0000000000280947 */ /* 0x000fec0003800000 */
[----:B------:R-:W-:-:S13]  /*0e90*/  FSETP.NEU.FTZ.AND P0, PT, |R0|, +INF , PT ;  /* 0x7f8000000000780b */ /* 0x000fda0003f1d200 */
[----:B------:R-:W-:Y:S01]  /*0ea0*/  @P0 FFMA R3, R0, 1.84467440737095516160e+19, RZ ;  /* 0x5f80000000030823 */ /* 0x000fe200000000ff */
[----:B------:R-:W-:-:S03]  /*0eb0*/  @!P0 MOV R15, R0 ;  /* 0x00000000000f8202 */ /* 0x000fc60000000f00 */
[----:B------:R-:W0:Y:S02]  /*0ec0*/  @P0 MUFU.RSQ R6, R3 ;  /* 0x0000000300060308 */ /* 0x000e240000001400 */
[----:B0-----:R-:W-:Y:S01]  /*0ed0*/  @P0 FMUL.FTZ R16, R3, R6 ;  /* 0x0000000603100220 */ /* 0x001fe20000410000 */
[----:B------:R-:W-:-:S03]  /*0ee0*/  @P0 FMUL.FTZ R6, R6, 0.5 ;  /* 0x3f00000006060820 */ /* 0x000fc60000410000 */
[----:B------:R-:W-:-:S04]  /*0ef0*/  @P0 FADD.FTZ R7, -R16, -RZ ;  /* 0x800000ff10070221 */ /* 0x000fc80000010100 */
[----:B------:R-:W-:-:S04]  /*0f00*/  @P0 FFMA R7, R16, R7, R3 ;  /* 0x0000000710070223 */ /* 0x000fc80000000003 */
[----:B------:R-:W-:-:S04]  /*0f10*/  @P0 FFMA R6, R7, R6, R16 ;  /* 0x0000000607060223 */ /* 0x000fc80000000010 */
[----:B------:R-:W-:-:S07]  /*0f20*/  @P0 FMUL.FTZ R15, R6, 2.3283064365386962891e-10 ;  /* 0x2f800000060f0820 */ /* 0x000fce0000410000 */
.L_x_18:
[----:B------:R-:W-:Y:S02]  /*0f30*/  HFMA2 R7, -RZ, RZ, 0, 0 ;  /* 0x00000000ff077431 */ /* 0x000fe400000001ff */
[----:B------:R-:W-:-:S04]  /*0f40*/  IMAD.MOV.U32 R6, RZ, RZ, R17 ;  /* 0x000000ffff067224 */ /* 0x000fc800078e0011 */
[----:B------:R-:W-:Y:S05]  /*0f50*/  RET.REL.NODEC R6 `(_Z34composite_png_over_decklink_kernelPKhS0_Phiiiiihhhf) ;  /* 0xfffffff006287950 */ /* 0x000fea0003c3ffff */
        .weak           $__internal_1_$__cuda_sm3x_div_rn_noftz_f32_slowpath
        .type           $__internal_1_$__cuda_sm3x_div_rn_noftz_f32_slowpath,@function
        .size           $__internal_1_$__cuda_sm3x_div_rn_noftz_f32_slowpath,(.L_x_32 - $__internal_1_$__cuda_sm3x_div_rn_noftz_f32_slowpath)
$__internal_1_$__cuda_sm3x_div_rn_noftz_f32_slowpath:
[----:B------:R-:W-:Y:S01]  /*0f60*/  SHF.R.U32.HI R7, RZ, 0x17, R3 ;  /* 0x00000017ff077819 */ /* 0x000fe20000011603 */
[----:B------:R-:W-:Y:S01]  /*0f70*/  BSSY.RECONVERGENT B2, `(.L_x_19) ;  /* 0x0000062000027945 */ /* 0x000fe20003800200 */
[----:B------:R-:W-:Y:S02]  /*0f80*/  SHF.R.U32.HI R18, RZ, 0x17, R0 ;  /* 0x00000017ff127819 */ /* 0x000fe40000011600 */
[----:B------:R-:W-:Y:S02]  /*0f90*/  LOP3.LUT R7, R7, 0xff, RZ, 0xc0, !PT ;  /* 0x000000ff07077812 */ /* 0x000fe400078ec0ff */
[----:B------:R-:W-:-:S03]  /*0fa0*/  LOP3.LUT R18, R18, 0xff, RZ, 0xc0, !PT ;  /* 0x000000ff12127812 */ /* 0x000fc600078ec0ff */
[----:B------:R-:W-:Y:S01]  /*0fb0*/  VIADD R20, R7, 0xffffffff ;  /* 0xffffffff07147836 */ /* 0x000fe20000000000 */
[----:B------:R-:W-:-:S04]  /*0fc0*/  IADD3 R19, PT, PT, R18, -0x1, RZ ;  /* 0xffffffff12137810 */ /* 0x000fc80007ffe0ff */
[----:B------:R-:W-:-:S04]  /*0fd0*/  ISETP.GT.U32.AND P0, PT, R20, 0xfd, PT ;  /* 0x000000fd1400780c */ /* 0x000fc80003f04070 */
[----:B------:R-:W-:-:S13]  /*0fe0*/  ISETP.GT.U32.OR P0, PT, R19, 0xfd, P0 ;  /* 0x000000fd1300780c */ /* 0x000fda0000704470 */
[----:B------:R-:W-:Y:S01]  /*0ff0*/  @!P0 IMAD.MOV.U32 R6, RZ, RZ, RZ ;  /* 0x000000ffff068224 */ /* 0x000fe200078e00ff */
[----:B------:R-:W-:Y:S06]  /*1000*/  @!P0 BRA `(.L_x_20) ;  /* 0x00000000005c8947 */ /* 0x000fec0003800000 */
[----:B------:R-:W-:Y:S02]  /*1010*/  FSETP.GTU.FTZ.AND P0, PT, |R0|, +INF , PT ;  /* 0x7f8000000000780b */ /* 0x000fe40003f1c200 */
[----:B------:R-:W-:-:S04]  /*1020*/  FSETP.GTU.FTZ.AND P1, PT, |R3|, +INF , PT ;  /* 0x7f8000000300780b */ /* 0x000fc80003f3c200 */
[----:B------:R-:W-:-:S13]  /*1030*/  PLOP3.LUT P0, PT, P0, P1, PT, 0xf8, 0x8f ;  /* 0x00000000008f781c */ /* 0x000fda0000703f70 */
[----:B------:R-:W-:Y:S05]  /*1040*/  @P0 BRA `(.L_x_21) ;  /* 0x00000004004c0947 */ /* 0x000fea0003800000 */
[----:B------:R-:W-:-:S13]  /*1050*/  LOP3.LUT P0, RZ, R3, 0x7fffffff, R0, 0xc8, !PT ;  /* 0x7fffffff03ff7812 */ /* 0x000fda000780c800 */
[----:B------:R-:W-:Y:S05]  /*1060*/  @!P0 BRA `(.L_x_22) ;  /* 0x00000004003c8947 */ /* 0x000fea0003800000 */
[C---:B------:R-:W-:Y:S02]  /*1070*/  FSETP.NEU.FTZ.AND P2, PT, |R0|.reuse, +INF , PT ;  /* 0x7f8000000000780b */ /* 0x040fe40003f5d200 */
[----:B------:R-:W-:Y:S02]  /*1080*/  FSETP.NEU.FTZ.AND P1, PT, |R3|, +INF , PT ;  /* 0x7f8000000300780b */ /* 0x000fe40003f3d200 */
[----:B------:R-:W-:-:S11]  /*1090*/  FSETP.NEU.FTZ.AND P0, PT, |R0|, +INF , PT ;  /* 0x7f8000000000780b */ /* 0x000fd60003f1d200 */
[----:B------:R-:W-:Y:S05]  /*10a0*/  @!P1 BRA !P2, `(.L_x_22) ;  /* 0x00000004002c9947 */ /* 0x000fea0005000000 */
[----:B------:R-:W-:-:S04]  /*10b0*/  LOP3.LUT P2, RZ, R0, 0x7fffffff, RZ, 0xc0, !PT ;  /* 0x7fffffff00ff7812 */ /* 0x000fc8000784c0ff */
[----:B------:R-:W-:-:S13]  /*10c0*/  PLOP3.LUT P1, PT, P1, P2, PT, 0x2f, 0xf2 ;  /* 0x0000000000f2781c */ /* 0x000fda0000f24577 */
[----:B------:R-:W-:Y:S05]  /*10d0*/  @P1 BRA `(.L_x_23) ;  /* 0x0000000400181947 */ /* 0x000fea0003800000 */
[----:B------:R-:W-:-:S04]  /*10e0*/  LOP3.LUT P1, RZ, R3, 0x7fffffff, RZ, 0xc0, !PT ;  /* 0x7fffffff03ff7812 */ /* 0x000fc8000782c0ff */
[----:B------:R-:W-:-:S13]  /*10f0*/  PLOP3.LUT P0, PT, P0, P1, PT, 0x2f, 0xf2 ;  /* 0x0000000000f2781c */ /* 0x000fda0000702577 */
[----:B------:R-:W-:Y:S05]  /*1100*/  @P0 BRA `(.L_x_24) ;  /* 0x0000000400000947 */ /* 0x000fea0003800000 */
[----:B------:R-:W-:Y:S02]  /*1110*/  ISETP.GE.AND P0, PT, R19, RZ, PT ;  /* 0x000000ff1300720c */ /* 0x000fe40003f06270 */
[----:B------:R-:W-:-:S11]  /*1120*/  ISETP.GE.AND P1, PT, R20, RZ, PT ;  /* 0x000000ff1400720c */ /* 0x000fd60003f26270 */
[----:B------:R-:W-:Y:S01]  /*1130*/  @P0 MOV R6, RZ ;  /* 0x000000ff00060202 */ /* 0x000fe20000000f00 */
[----:B------:R-:W-:Y:S02]  /*1140*/  @!P0 IMAD.MOV.U32 R6, RZ, RZ, -0x40 ;  /* 0xffffffc0ff068424 */ /* 0x000fe400078e00ff */
[----:B------:R-:W-:Y:S01]  /*1150*/  @!P0 FFMA R0, R0, 1.84467440737095516160e+19, RZ ;  /* 0x5f80000000008823 */ /* 0x000fe200000000ff */
[----:B------:R-:W-:Y:S02]  /*1160*/  @!P1 FFMA R3, R3, 1.84467440737095516160e+19, RZ ;  /* 0x5f80000003039823 */ /* 0x000fe400000000ff */
[----:B------:R-:W-:-:S07]  /*1170*/  @!P1 IADD3 R6, PT, PT, R6, 0x40, RZ ;  /* 0x0000004006069810 */ /* 0x000fce0007ffe0ff */
.L_x_20:
[----:B------:R-:W-:Y:S01]  /*1180*/  LEA R20, R7, 0xc0800000, 0x17 ;  /* 0xc080000007147811 */ /* 0x000fe200078eb8ff */
[----:B------:R-:W-:Y:S01]  /*1190*/  BSSY.RECONVERGENT B3, `(.L_x_25) ;  /* 0x0000036000037945 */ /* 0x000fe20003800200 */
[----:B------:R-:W-:-:S03]  /*11a0*/  IADD3 R18, PT, PT, R18, -0x7f, RZ ;  /* 0xffffff8112127810 */ /* 0x000fc60007ffe0ff */
[----:B------:R-:W-:Y:S02]  /*11b0*/  IMAD.IADD R21, R3, 0x1, -R20 ;  /* 0x0000000103157824 */ /* 0x000fe400078e0a14 */
[C---:B------:R-:W-:Y:S02]  /*11c0*/  IMAD R0, R18.reuse, -0x800000, R0 ;  /* 0xff80000012007824 */ /* 0x040fe400078e0200 */
[----:B------:R0:W1:Y:S01]  /*11d0*/  MUFU.RCP R20, R21 ;  /* 0x0000001500147308 */ /* 0x0000620000001000 */
[----:B------:R-:W-:Y:S01]  /*11e0*/  FADD.FTZ R19, -R21, -RZ ;  /* 0x800000ff15137221 */ /* 0x000fe20000010100 */
[----:B0-----:R-:W-:-:S05]  /*11f0*/  IADD3 R21, PT, PT, R18, 0x7f, -R7 ;  /* 0x0000007f12157810 */ /* 0x001fca0007ffe807 */
[----:B------:R-:W-:Y:S02]  /*1200*/  IMAD.IADD R21, R21, 0x1, R6 ;  /* 0x0000000115157824 */ /* 0x000fe400078e0206 */
[----:B-1----:R-:W-:-:S04]  /*1210*/  FFMA R3, R20, R19, 1 ;  /* 0x3f80000014037423 */ /* 0x002fc80000000013 */
[----:B------:R-:W-:-:S04]  /*1220*/  FFMA R3, R20, R3, R20 ;  /* 0x0000000314037223 */ /* 0x000fc80000000014 */
[----:B------:R-:W-:-:S04]  /*1230*/  FFMA R20, R0, R3, RZ ;  /* 0x0000000300147223 */ /* 0x000fc800000000ff */
[----:B------:R-:W-:-:S04]  /*1240*/  FFMA R22, R19, R20, R0 ;  /* 0x0000001413167223 */ /* 0x000fc80000000000 */
[----:B------:R-:W-:-:S04]  /*1250*/  FFMA R20, R3, R22, R20 ;  /* 0x0000001603147223 */ /* 0x000fc80000000014 */
[----:B------:R-:W-:-:S04]  /*1260*/  FFMA R19, R19, R20, R0 ;  /* 0x0000001413137223 */ /* 0x000fc80000000000 */
[----:B------:R-:W-:-:S05]  /*1270*/  FFMA R0, R3, R19, R20 ;  /* 0x0000001303007223 */ /* 0x000fca0000000014 */
[----:B------:R-:W-:-:S04]  /*1280*/  SHF.R.U32.HI R7, RZ, 0x17, R0 ;  /* 0x00000017ff077819 */ /* 0x000fc80000011600 */
[----:B------:R-:W-:-:S04]  /*1290*/  LOP3.LUT R7, R7, 0xff, RZ, 0xc0, !PT ;  /* 0x000000ff07077812 */ /* 0x000fc800078ec0ff */
[----:B------:R-:W-:-:S05]  /*12a0*/  IADD3 R7, PT, PT, R7, R21, RZ ;  /* 0x0000001507077210 */ /* 0x000fca0007ffe0ff */
[----:B------:R-:W-:-:S05]  /*12b0*/  VIADD R6, R7, 0xffffffff ;  /* 0xffffffff07067836 */ /* 0x000fca0000000000 */
[----:B------:R-:W-:-:S13]  /*12c0*/  ISETP.GE.U32.AND P0, PT, R6, 0xfe, PT ;  /* 0x000000fe0600780c */ /* 0x000fda0003f06070 */
[----:B------:R-:W-:Y:S05]  /*12d0*/  @!P0 BRA `(.L_x_26) ;  /* 0x0000000000808947 */ /* 0x000fea0003800000 */
[----:B------:R-:W-:-:S13]  /*12e0*/  ISETP.GT.AND P0, PT, R7, 0xfe, PT ;  /* 0x000000fe0700780c */ /* 0x000fda0003f04270 */
[----:B------:R-:W-:Y:S05]  /*12f0*/  @P0 BRA `(.L_x_27) ;  /* 0x00000000006c0947 */ /* 0x000fea0003800000 */
[----:B------:R-:W-:-:S13]  /*1300*/  ISETP.GE.AND P0, PT, R7, 0x1, PT ;  /* 0x000000010700780c */ /* 0x000fda0003f06270 */
[----:B------:R-:W-:Y:S05]  /*1310*/  @P0 BRA `(.L_x_28) ;  /* 0x0000000000740947 */ /* 0x000fea0003800000 */
[----:B------:R-:W-:Y:S02]  /*1320*/  ISETP.GE.AND P0, PT, R7, -0x18, PT ;  /* 0xffffffe80700780c */ /* 0x000fe40003f06270 */
[----:B------:R-:W-:-:S11]  /*1330*/  LOP3.LUT R0, R0, 0x80000000, RZ, 0xc0, !PT ;  /* 0x8000000000007812 */ /* 0x000fd600078ec0ff */
[----:B------:R-:W-:Y:S05]  /*1340*/  @!P0 BRA `(.L_x_28) ;  /* 0x0000000000688947 */ /* 0x000fea0003800000 */
[-CC-:B------:R-:W-:Y:S01]  /*1350*/  FFMA.RZ R6, R3, R19.reuse, R20.reuse ;  /* 0x0000001303067223 */ /* 0x180fe2000000c014 */
[C---:B------:R-:W-:Y:S02]  /*1360*/  ISETP.NE.AND P2, PT, R7.reuse, RZ, PT ;  /* 0x000000ff0700720c */ /* 0x040fe40003f45270 */
[----:B------:R-:W-:Y:S02]  /*1370*/  ISETP.NE.AND P1, PT, R7, RZ, PT ;  /* 0x000000ff0700720c */ /* 0x000fe40003f25270 */
[----:B------:R-:W-:Y:S01]  /*1380*/  LOP3.LUT R18, R6, 0x7fffff, RZ, 0xc0, !PT ;  /* 0x007fffff06127812 */ /* 0x000fe200078ec0ff */
[CCC-:B------:R-:W-:Y:S01]  /*1390*/  FFMA.RP R6, R3.reuse, R19.reuse, R20.reuse ;  /* 0x0000001303067223 */ /* 0x1c0fe20000008014 */
[----:B------:R-:W-:Y:S01]  /*13a0*/  FFMA.RM R3, R3, R19, R20 ;  /* 0x0000001303037223 */ /* 0x000fe20000004014 */
[----:B------:R-:W-:Y:S01]  /*13b0*/  IADD3 R19, PT, PT, R7, 0x20, RZ ;  /* 0x0000002007137810 */ /* 0x000fe20007ffe0ff */
[----:B------:R-:W-:Y:S01]  /*13c0*/  IMAD.MOV R7, RZ, RZ, -R7 ;  /* 0x000000ffff077224 */ /* 0x000fe200078e0a07 */
[----:B------:R-:W-:-:S02]  /*13d0*/  LOP3.LUT R18, R18, 0x800000, RZ, 0xfc, !PT ;  /* 0x0080000012127812 */ /* 0x000fc400078efcff */
[----:B------:R-:W-:Y:S02]  /*13e0*/  FSETP.NEU.FTZ.AND P0, PT, R6, R3, PT ;  /* 0x000000030600720b */ /* 0x000fe40003f1d000 */
[----:B------:R-:W-:Y:S02]  /*13f0*/  SHF.L.U32 R19, R18, R19, RZ ;  /* 0x0000001312137219 */ /* 0x000fe400000006ff */
[----:B------:R-:W-:Y:S02]  /*1400*/  SEL R3, R7, RZ, P2 ;  /* 0x000000ff07037207 */ /* 0x000fe40001000000 */
[----:B------:R-:W-:Y:S02]  /*1410*/  ISETP.NE.AND P1, PT, R19, RZ, P1 ;  /* 0x000000ff1300720c */ /* 0x000fe40000f25270 */
[----:B------:R-:W-:Y:S02]  /*1420*/  SHF.R.U32.HI R3, RZ, R3, R18 ;  /* 0x00000003ff037219 */ /* 0x000fe40000011612 */
[----:B------:R-:W-:-:S02]  /*1430*/  PLOP3.LUT P0, PT, P0, P1, PT, 0xf8, 0x8f ;  /* 0x00000000008f781c */ /* 0x000fc40000703f70 */
[----:B------:R-:W-:Y:S02]  /*1440*/  SHF.R.U32.HI R7, RZ, 0x1, R3 ;  /* 0x00000001ff077819 */ /* 0x000fe40000011603 */
[----:B------:R-:W-:-:S04]  /*1450*/  SEL R6, RZ, 0x1, !P0 ;  /* 0x00000001ff067807 */ /* 0x000fc80004000000 */
[----:B------:R-:W-:-:S04]  /*1460*/  LOP3.LUT R6, R6, 0x1, R7, 0xf8, !PT ;  /* 0x0000000106067812 */ /* 0x000fc800078ef807 */
[----:B------:R-:W-:-:S04]  /*1470*/  LOP3.LUT R6, R6, R3, RZ, 0xc0, !PT ;  /* 0x0000000306067212 */ /* 0x000fc800078ec0ff */
[----:B------:R-:W-:-:S04]  /*1480*/  IADD3 R7, PT, PT, R7, R6, RZ ;  /* 0x0000000607077210 */ /* 0x000fc80007ffe0ff */
[----:B------:R-:W-:Y:S01]  /*1490*/  LOP3.LUT R0, R7, R0, RZ, 0xfc, !PT ;  /* 0x0000000007007212 */ /* 0x000fe200078efcff */
[----:B------:R-:W-:Y:S06]  /*14a0*/  BRA `(.L_x_28) ;  /* 0x0000000000107947 */ /* 0x000fec0003800000 */
.L_x_27:
[----:B------:R-:W-:-:S04]  /*14b0*/  LOP3.LUT R0, R0, 0x80000000, RZ, 0xc0, !PT ;  /* 0x8000000000007812 */ /* 0x000fc800078ec0ff */
[----:B------:R-:W-:Y:S01]  /*14c0*/  LOP3.LUT R0, R0, 0x7f800000, RZ, 0xfc, !PT ;  /* 0x7f80000000007812 */ /* 0x000fe200078efcff */
[----:B------:R-:W-:Y:S06]  /*14d0*/  BRA `(.L_x_28) ;  /* 0x0000000000047947 */ /* 0x000fec0003800000 */
.L_x_26:
[----:B------:R-:W-:-:S07]  /*14e0*/  IMAD R0, R21, 0x800000, R0 ;  /* 0x0080000015007824 */ /* 0x000fce00078e0200 */
.L_x_28:
[----:B------:R-:W-:Y:S05]  /*14f0*/  BSYNC.RECONVERGENT B3 ;  /* 0x0000000000037941 */ /* 0x000fea0003800200 */
.L_x_25:
[----:B------:R-:W-:Y:S05]  /*1500*/  BRA `(.L_x_29) ;  /* 0x0000000000207947 */ /* 0x000fea0003800000 */
.L_x_24:
[----:B------:R-:W-:-:S04]  /*1510*/  LOP3.LUT R0, R3, 0x80000000, R0, 0x48, !PT ;  /* 0x8000000003007812 */ /* 0x000fc800078e4800 */
[----:B------:R-:W-:Y:S01]  /*1520*/  LOP3.LUT R0, R0, 0x7f800000, RZ, 0xfc, !PT ;  /* 0x7f80000000007812 */ /* 0x000fe200078efcff */
[----:B------:R-:W-:Y:S06]  /*1530*/  BRA `(.L_x_29) ;  /* 0x0000000000147947 */ /* 0x000fec0003800000 */
.L_x_23:
[----:B------:R-:W-:Y:S01]  /*1540*/  LOP3.LUT R0, R3, 0x80000000, R0, 0x48, !PT ;  /* 0x8000000003007812 */ /* 0x000fe200078e4800 */
[----:B------:R-:W-:Y:S06]  /*1550*/  BRA `(.L_x_29) ;  /* 0x00000000000c7947 */ /* 0x000fec0003800000 */
.L_x_22:
[----:B------:R-:W0:Y:S01]  /*1560*/  MUFU.RSQ R0, -QNAN ;  /* 0xffc0000000007908 */ /* 0x000e220000001400 */
[----:B------:R-:W-:Y:S05]  /*1570*/  BRA `(.L_x_29) ;  /* 0x0000000000047947 */ /* 0x000fea0003800000 */
.L_x_21:
[----:B------:R-:W-:-:S07]  /*1580*/  FADD.FTZ R0, R0, R3 ;  /* 0x0000000300007221 */ /* 0x000fce0000010000 */
.L_x_29:
[----:B------:R-:W-:Y:S05]  /*1590*/  BSYNC.RECONVERGENT B2 ;  /* 0x0000000000027941 */ /* 0x000fea0003800200 */
.L_x_19:
[----:B------:R-:W-:Y:S02]  /*15a0*/  HFMA2 R7, -RZ, RZ, 0, 0 ;  /* 0x00000000ff077431 */ /* 0x000fe400000001ff */
[----:B------:R-:W-:Y:S01]  /*15b0*/  IMAD.MOV.U32 R6, RZ, RZ, R15 ;  /* 0x000000ffff067224 */ /* 0x000fe200078e000f */
[----:B0-----:R-:W-:-:S03]  /*15c0*/  MOV R3, R0 ;  /* 0x0000000000037202 */ /* 0x001fc60000000f00 */
[----:B------:R-:W-:Y:S05]  /*15d0*/  RET.REL.NODEC R6 `(_Z34composite_png_over_decklink_kernelPKhS0_Phiiiiihhhf) ;  /* 0xffffffe806887950 */ /* 0x000fea0003c3ffff */
.L_x_30:
[----:B------:R-:W-:-:S00]  /*15e0*/  BRA `(.L_x_30) ;  /* 0xfffffffc00fc7947 */ /* 0x000fc0000383ffff */
[----:B------:R-:W-:-:S00]  /*15f0*/  NOP ;  /* 0x0000000000007918 */ /* 0x000fc00000000000 */
        /* <DEDUP_REMOVED lines=8> */
.L_x_32:


//--------------------- .nv.shared.reserved.0     --------------------------
	.section	.nv.shared.reserved.0,"aw",@nobits
	.weak		__nv_reservedSMEM_offset_0_alias
	.size		__nv_reservedSMEM_offset_0_alias, 0, 64
	.other		__nv_reservedSMEM_offset_0_alias,@"STO_CUDA_RESERVED_SHARED STV_DEFAULT"
__nv_reservedSMEM_offset_0_alias:
	.zero		0
	.zero		64


//--------------------- .nv.constant0._Z34composite_png_over_decklink_kernelPKhS0_Phiiiiihhhf --------------------------
	.section	.nv.constant0._Z34composite_png_over_decklink_kernelPKhS0_Phiiiiihhhf,"a",@progbits
	.sectionflags	@""
	.align	4
.nv.constant0._Z34composite_png_over_decklink_kernelPKhS0_Phiiiiihhhf:
	.zero		948


//--------------------- SYMBOLS --------------------------

	.type		.nv.reservedSmem.offset0,@object
	.size		.nv.reservedSmem.offset0,0x4
